//
// Generated by NVIDIA NVVM Compiler
//
// Compiler Build ID: CL-36424714
// Cuda compilation tools, release 13.0, V13.0.88
// Based on NVVM 20.0.0
//

.version 9.0
.target sm_100
.address_size 64

	// .globl	_Z7computefffffffffffff
.extern .func  (.param .b32 func_retval0) vprintf
(
	.param .b64 vprintf_param_0,
	.param .b64 vprintf_param_1
)
;
.global .align 1 .b8 $str[7] = {37, 46, 49, 55, 103, 10};

.visible .entry _Z7computefffffffffffff(
	.param .f32 _Z7computefffffffffffff_param_0,
	.param .f32 _Z7computefffffffffffff_param_1,
	.param .f32 _Z7computefffffffffffff_param_2,
	.param .f32 _Z7computefffffffffffff_param_3,
	.param .f32 _Z7computefffffffffffff_param_4,
	.param .f32 _Z7computefffffffffffff_param_5,
	.param .f32 _Z7computefffffffffffff_param_6,
	.param .f32 _Z7computefffffffffffff_param_7,
	.param .f32 _Z7computefffffffffffff_param_8,
	.param .f32 _Z7computefffffffffffff_param_9,
	.param .f32 _Z7computefffffffffffff_param_10,
	.param .f32 _Z7computefffffffffffff_param_11,
	.param .f32 _Z7computefffffffffffff_param_12
)
{
	.local .align 8 .b8 	__local_depot0[8];
	.reg .b64 	%SP;
	.reg .b64 	%SPL;
	.reg .pred 	%p<2>;
	.reg .b32 	%r<3>;
	.reg .b32 	%f<31>;
	.reg .b64 	%rd<5>;
	.reg .b64 	%fd<2>;

	mov.u64 	%SPL, __local_depot0;
	cvta.local.u64 	%SP, %SPL;
	ld.param.f32 	%f30, [_Z7computefffffffffffff_param_0];
	ld.param.f32 	%f11, [_Z7computefffffffffffff_param_1];
	ld.param.f32 	%f12, [_Z7computefffffffffffff_param_2];
	ld.param.f32 	%f13, [_Z7computefffffffffffff_param_3];
	ld.param.f32 	%f14, [_Z7computefffffffffffff_param_4];
	ld.param.f32 	%f15, [_Z7computefffffffffffff_param_5];
	ld.param.f32 	%f4, [_Z7computefffffffffffff_param_6];
	ld.param.f32 	%f5, [_Z7computefffffffffffff_param_7];
	ld.param.f32 	%f6, [_Z7computefffffffffffff_param_8];
	ld.param.f32 	%f7, [_Z7computefffffffffffff_param_9];
	ld.param.f32 	%f8, [_Z7computefffffffffffff_param_10];
	ld.param.f32 	%f9, [_Z7computefffffffffffff_param_11];
	ld.param.f32 	%f10, [_Z7computefffffffffffff_param_12];
	sub.f32 	%f16, %f14, %f15;
	sub.f32 	%f17, %f13, %f16;
	div.rn.f32 	%f18, %f12, %f17;
	sub.f32 	%f19, %f11, %f18;
	setp.gtu.f32 	%p1, %f30, %f19;
	@%p1 bra 	$L__BB0_2;
	add.f32 	%f20, %f4, 0f056FDB46;
	mov.f32 	%f21, 0f2F522BF1;
	div.rn.f32 	%f22, %f21, %f20;
	add.f32 	%f23, %f30, %f22;
	add.f32 	%f24, %f5, %f6;
	add.f32 	%f25, %f23, %f24;
	add.f32 	%f26, %f7, %f8;
	add.f32 	%f27, %f10, 0f03CF5E3A;
	div.rn.f32 	%f28, %f9, %f27;
	sub.f32 	%f29, %f26, %f28;
	sub.f32 	%f30, %f25, %f29;
$L__BB0_2:
	add.u64 	%rd1, %SP, 0;
	add.u64 	%rd2, %SPL, 0;
	cvt.f64.f32 	%fd1, %f30;
	st.local.f64 	[%rd2], %fd1;
	mov.u64 	%rd3, $str;
	cvta.global.u64 	%rd4, %rd3;
	{ // callseq 0, 0
	.param .b64 param0;
	st.param.b64 	[param0], %rd4;
	.param .b64 param1;
	st.param.b64 	[param1], %rd1;
	.param .b32 retval0;
	call.uni (retval0), 
	vprintf, 
	(
	param0, 
	param1
	);
	ld.param.b32 	%r1, [retval0];
	} // callseq 0
	ret;

}


// ===== COMPILED SASS (sm_100) =====

	.target	sm_100

	.elftype	@"ET_EXEC"


//--------------------- .note.nv.tkinfo           --------------------------
	.section	.note.nv.tkinfo,"",@"SHT_NOTE"
	.sectionflags	@"SHF_NOTE_NV_TKINFO"
	.tkinfo
        /*0018*/ 	.word	0x00000002
        /*0030*/ 	.string	""
        /*0030*/ 	.string	"ptxas"
        /*0030*/ 	.string	"Cuda compilation tools, release 13.0, V13.0.88"
        /*0030*/ 	.string	"Build cuda_13.0.r13.0/compiler.36424714_0"
        /*0030*/ 	.string	"-arch sm_100 -m 64 "



//--------------------- .note.nv.cuinfo           --------------------------
	.section	.note.nv.cuinfo,"",@"SHT_NOTE"
	.sectionflags	@"SHF_NOTE_NV_CUINFO"
        /*0018*/ 	.short	0x0002
        /*001a*/ 	.short	0x0064
        /*001c*/ 	.short	0x0082
	.zero		2


//--------------------- .nv.info                  --------------------------
	.section	.nv.info,"",@"SHT_CUDA_INFO"
	.align	4


	//----- nvinfo : EIATTR_REGCOUNT
	.align		4
        /*0000*/ 	.byte	0x04, 0x2f
        /*0002*/ 	.short	(.L_2 - .L_1)
	.align		4
.L_1:
        /*0004*/ 	.word	index@(_Z7computefffffffffffff)
        /*0008*/ 	.word	0x00000018


	//----- nvinfo : EIATTR_FRAME_SIZE
	.align		4
.L_2:
        /*000c*/ 	.byte	0x04, 0x11
        /*000e*/ 	.short	(.L_4 - .L_3)
	.align		4
.L_3:
        /*0010*/ 	.word	index@($__internal_0_$__cuda_sm3x_div_rn_noftz_f32_slowpath)
        /*0014*/ 	.word	0x00000008


	//----- nvinfo : EIATTR_FRAME_SIZE
	.align		4
.L_4:
        /*0018*/ 	.byte	0x04, 0x11
        /*001a*/ 	.short	(.L_6 - .L_5)
	.align		4
.L_5:
        /*001c*/ 	.word	index@(_Z7computefffffffffffff)
        /*0020*/ 	.word	0x00000008


	//----- nvinfo : EIATTR_MIN_STACK_SIZE
	.align		4
.L_6:
        /*0024*/ 	.byte	0x04, 0x12
        /*0026*/ 	.short	(.L_8 - .L_7)
	.align		4
.L_7:
        /*0028*/ 	.word	index@(_Z7computefffffffffffff)
        /*002c*/ 	.word	0x00000008
.L_8:


//--------------------- .nv.compat                --------------------------
	.section	.nv.compat,"",@"SHT_CUDA_COMPAT_INFO"
	.align	4
        /*0000*/ 	.byte	0x02, 0x09, 0x00, 0x00, 0x02, 0x02, 0x01, 0x00, 0x02, 0x05, 0x05, 0x00, 0x03, 0x07, 0x01, 0x01
        /*0010*/ 	.byte	0x02, 0x03, 0x00, 0x00, 0x02, 0x06, 0x01, 0x00, 0x04, 0x0b, 0x08, 0x00, 0x01, 0x00, 0x00, 0x00
        /*0020*/ 	.byte	0x00, 0x00, 0x00, 0x00


//--------------------- .nv.info._Z7computefffffffffffff --------------------------
	.section	.nv.info._Z7computefffffffffffff,"",@"SHT_CUDA_INFO"
	.sectionflags	@""
	.align	4


	//----- nvinfo : EIATTR_CUDA_API_VERSION
	.align		4
        /*0000*/ 	.byte	0x04, 0x37
        /*0002*/ 	.short	(.L_10 - .L_9)
.L_9:
        /*0004*/ 	.word	0x00000082


	//----- nvinfo : EIATTR_KPARAM_INFO
	.align		4
.L_10:
        /*0008*/ 	.byte	0x04, 0x17
        /*000a*/ 	.short	(.L_12 - .L_11)
.L_11:
        /*000c*/ 	.word	0x00000000
        /*0010*/ 	.short	0x000c
        /*0012*/ 	.short	0x0030
        /*0014*/ 	.byte	0x00, 0xf0, 0x11, 0x00


	//----- nvinfo : EIATTR_KPARAM_INFO
	.align		4
.L_12:
        /*0018*/ 	.byte	0x04, 0x17
        /*001a*/ 	.short	(.L_14 - .L_13)
.L_13:
        /*001c*/ 	.word	0x00000000
        /*0020*/ 	.short	0x000b
        /*0022*/ 	.short	0x002c
        /*0024*/ 	.byte	0x00, 0xf0, 0x11, 0x00


	//----- nvinfo : EIATTR_KPARAM_INFO
	.align		4
.L_14:
        /*0028*/ 	.byte	0x04, 0x17
        /*002a*/ 	.short	(.L_16 - .L_15)
.L_15:
        /*002c*/ 	.word	0x00000000
        /*0030*/ 	.short	0x000a
        /*0032*/ 	.short	0x0028
        /*0034*/ 	.byte	0x00, 0xf0, 0x11, 0x00


	//----- nvinfo : EIATTR_KPARAM_INFO
	.align		4
.L_16:
        /*0038*/ 	.byte	0x04, 0x17
        /*003a*/ 	.short	(.L_18 - .L_17)
.L_17:
        /*003c*/ 	.word	0x00000000
        /*0040*/ 	.short	0x0009
        /*0042*/ 	.short	0x0024
        /*0044*/ 	.byte	0x00, 0xf0, 0x11, 0x00


	//----- nvinfo : EIATTR_KPARAM_INFO
	.align		4
.L_18:
        /*0048*/ 	.byte	0x04, 0x17
        /*004a*/ 	.short	(.L_20 - .L_19)
.L_19:
        /*004c*/ 	.word	0x00000000
        /*0050*/ 	.short	0x0008
        /*0052*/ 	.short	0x0020
        /*0054*/ 	.byte	0x00, 0xf0, 0x11, 0x00


	//----- nvinfo : EIATTR_KPARAM_INFO
	.align		4
.L_20:
        /*0058*/ 	.byte	0x04, 0x17
        /*005a*/ 	.short	(.L_22 - .L_21)
.L_21:
        /*005c*/ 	.word	0x00000000
        /*0060*/ 	.short	0x0007
        /*0062*/ 	.short	0x001c
        /*0064*/ 	.byte	0x00, 0xf0, 0x11, 0x00


	//----- nvinfo : EIATTR_KPARAM_INFO
	.align		4
.L_22:
        /*0068*/ 	.byte	0x04, 0x17
        /*006a*/ 	.short	(.L_24 - .L_23)
.L_23:
        /*006c*/ 	.word	0x00000000
        /*0070*/ 	.short	0x0006
        /*0072*/ 	.short	0x0018
        /*0074*/ 	.byte	0x00, 0xf0, 0x11, 0x00


	//----- nvinfo : EIATTR_KPARAM_INFO
	.align		4
.L_24:
        /*0078*/ 	.byte	0x04, 0x17
        /*007a*/ 	.short	(.L_26 - .L_25)
.L_25:
        /*007c*/ 	.word	0x00000000
        /*0080*/ 	.short	0x0005
        /*0082*/ 	.short	0x0014
        /*0084*/ 	.byte	0x00, 0xf0, 0x11, 0x00


	//----- nvinfo : EIATTR_KPARAM_INFO
	.align		4
.L_26:
        /*0088*/ 	.byte	0x04, 0x17
        /*008a*/ 	.short	(.L_28 - .L_27)
.L_27:
        /*008c*/ 	.word	0x00000000
        /*0090*/ 	.short	0x0004
        /*0092*/ 	.short	0x0010
        /*0094*/ 	.byte	0x00, 0xf0, 0x11, 0x00


	//----- nvinfo : EIATTR_KPARAM_INFO
	.align		4
.L_28:
        /*0098*/ 	.byte	0x04, 0x17
        /*009a*/ 	.short	(.L_30 - .L_29)
.L_29:
        /*009c*/ 	.word	0x00000000
        /*00a0*/ 	.short	0x0003
        /*00a2*/ 	.short	0x000c
        /*00a4*/ 	.byte	0x00, 0xf0, 0x11, 0x00


	//----- nvinfo : EIATTR_KPARAM_INFO
	.align		4
.L_30:
        /*00a8*/ 	.byte	0x04, 0x17
        /*00aa*/ 	.short	(.L_32 - .L_31)
.L_31:
        /*00ac*/ 	.word	0x00000000
        /*00b0*/ 	.short	0x0002
        /*00b2*/ 	.short	0x0008
        /*00b4*/ 	.byte	0x00, 0xf0, 0x11, 0x00


	//----- nvinfo : EIATTR_KPARAM_INFO
	.align		4
.L_32:
        /*00b8*/ 	.byte	0x04, 0x17
        /*00ba*/ 	.short	(.L_34 - .L_33)
.L_33:
        /*00bc*/ 	.word	0x00000000
        /*00c0*/ 	.short	0x0001
        /*00c2*/ 	.short	0x0004
        /*00c4*/ 	.byte	0x00, 0xf0, 0x11, 0x00


	//----- nvinfo : EIATTR_KPARAM_INFO
	.align		4
.L_34:
        /*00c8*/ 	.byte	0x04, 0x17
        /*00ca*/ 	.short	(.L_36 - .L_35)
.L_35:
        /*00cc*/ 	.word	0x00000000
        /*00d0*/ 	.short	0x0000
        /*00d2*/ 	.short	0x0000
        /*00d4*/ 	.byte	0x00, 0xf0, 0x11, 0x00


	//----- nvinfo : EIATTR_SPARSE_MMA_MASK
	.align		4
.L_36:
        /*00d8*/ 	.byte	0x03, 0x50
        /*00da*/ 	.short	0x0000


	//----- nvinfo : EIATTR_MAXREG_COUNT
	.align		4
        /*00dc*/ 	.byte	0x03, 0x1b
        /*00de*/ 	.short	0x00ff


	//----- nvinfo : EIATTR_EXTERNS
	.align		4
        /*00e0*/ 	.byte	0x04, 0x0f
        /*00e2*/ 	.short	(.L_38 - .L_37)


	//   ....[0]....
	.align		4
.L_37:
        /*00e4*/ 	.word	index@(vprintf)


	//----- nvinfo : EIATTR_MERCURY_ISA_VERSION
	.align		4
.L_38:
        /*00e8*/ 	.byte	0x03, 0x5f
        /*00ea*/ 	.short	0x0101


	//----- nvinfo : EIATTR_VRC_CTA_INIT_COUNT
	.align		4
        /*00ec*/ 	.byte	0x02, 0x4a
	.zero		1
	.zero		1


	//----- nvinfo : EIATTR_SYSCALL_OFFSETS
	.align		4
        /*00f0*/ 	.byte	0x04, 0x46
        /*00f2*/ 	.short	(.L_40 - .L_39)


	//   ....[0]....
.L_39:
        /*00f4*/ 	.word	0x000004c0


	//----- nvinfo : EIATTR_EXIT_INSTR_OFFSETS
	.align		4
.L_40:
        /*00f8*/ 	.byte	0x04, 0x1c
        /*00fa*/ 	.short	(.L_42 - .L_41)


	//   ....[0]....
.L_41:
        /*00fc*/ 	.word	0x000004d0


	//----- nvinfo : EIATTR_CRS_STACK_SIZE
	.align		4
.L_42:
        /*0100*/ 	.byte	0x04, 0x1e
        /*0102*/ 	.short	(.L_44 - .L_43)
.L_43:
        /*0104*/ 	.word	0x00000000


	//----- nvinfo : EIATTR_CBANK_PARAM_SIZE
	.align		4
.L_44:
        /*0108*/ 	.byte	0x03, 0x19
        /*010a*/ 	.short	0x0034


	//----- nvinfo : EIATTR_PARAM_CBANK
	.align		4
        /*010c*/ 	.byte	0x04, 0x0a
        /*010e*/ 	.short	(.L_46 - .L_45)
	.align		4
.L_45:
        /*0110*/ 	.word	index@(.nv.constant0._Z7computefffffffffffff)
        /*0114*/ 	.short	0x0380
        /*0116*/ 	.short	0x0034


	//----- nvinfo : EIATTR_SW_WAR
	.align		4
.L_46:
        /*0118*/ 	.byte	0x04, 0x36
        /*011a*/ 	.short	(.L_48 - .L_47)
.L_47:
        /*011c*/ 	.word	0x00000008
.L_48:


//--------------------- .nv.callgraph             --------------------------
	.section	.nv.callgraph,"",@"SHT_CUDA_CALLGRAPH"
	.align	4
	.sectionentsize	8
	.align		4
        /*0000*/ 	.word	0x00000000
	.align		4
        /*0004*/ 	.word	0xffffffff
	.align		4
        /*0008*/ 	.word	index@(_Z7computefffffffffffff)
	.align		4
        /*000c*/ 	.word	index@(vprintf)
	.align		4
        /*0010*/ 	.word	0x00000000
	.align		4
        /*0014*/ 	.word	0xfffffffe
	.align		4
        /*0018*/ 	.word	0x00000000
	.align		4
        /*001c*/ 	.word	0xfffffffd
	.align		4
        /*0020*/ 	.word	0x00000000
	.align		4
        /*0024*/ 	.word	0xfffffffc


//--------------------- .nv.constant4             --------------------------
	.section	.nv.constant4,"a",@progbits
	.align	8
	.align		8
.nv.constant4:
        /*0000*/ 	.dword	vprintf
	.align		8
        /*0008*/ 	.dword	$str


//--------------------- .text._Z7computefffffffffffff --------------------------
	.section	.text._Z7computefffffffffffff,"ax",@progbits
	.align	128
        .global         _Z7computefffffffffffff
        .type           _Z7computefffffffffffff,@function
        .size           _Z7computefffffffffffff,(.L_x_14 - _Z7computefffffffffffff)
        .other          _Z7computefffffffffffff,@"STO_CUDA_ENTRY STV_DEFAULT"
_Z7computefffffffffffff:
.text._Z7computefffffffffffff:
[----:B------:R-:W0:Y:S08]  /*0000*/  LDC R1, c[0x0][0x37c] ;  /* 0x0000df00ff017b82 */ /* 0x000e300000000800 */
[----:B------:R-:W1:Y:S01]  /*0010*/  LDC.64 R2, c[0x0][0x390] ;  /* 0x0000e400ff027b82 */ /* 0x000e620000000a00 */
[----:B------:R-:W2:Y:S01]  /*0020*/  LDCU.64 UR6, c[0x0][0x388] ;  /* 0x00007100ff0677ac */ /* 0x000ea20008000a00 */
[----:B0-----:R-:W-:Y:S01]  /*0030*/  VIADD R1, R1, 0xfffffff8 ;  /* 0xfffffff801017836 */ /* 0x001fe20000000000 */
[----:B------:R-:W0:Y:S01]  /*0040*/  LDCU UR4, c[0x0][0x2f8] ;  /* 0x00005f00ff0477ac */ /* 0x000e220008000800 */
[----:B------:R-:W3:Y:S01]  /*0050*/  LDCU UR5, c[0x0][0x2fc] ;  /* 0x00005f80ff0577ac */ /* 0x000ee20008000800 */
[----:B--2---:R-:W-:-:S02]  /*0060*/  IMAD.U32 R4, RZ, RZ, UR6 ;  /* 0x00000006ff047e24 */ /* 0x004fc4000f8e00ff */
[----:B0-----:R-:W-:Y:S01]  /*0070*/  IADD3 R6, P1, PT, R1, UR4, RZ ;  /* 0x0000000401067c10 */ /* 0x001fe2000ff3e0ff */
[----:B-1----:R-:W-:-:S03]  /*0080*/  FADD R0, R2, -R3 ;  /* 0x8000000302007221 */ /* 0x002fc60000000000 */
[----:B---3--:R-:W-:Y:S01]  /*0090*/  IADD3.X R7, PT, PT, RZ, UR5, RZ, P1, !PT ;  /* 0x00000005ff077c10 */ /* 0x008fe20008ffe4ff */
[----:B------:R-:W-:Y:S01]  /*00a0*/  FADD R3, -R0, UR7 ;  /* 0x0000000700037e21 */ /* 0x000fe20008000100 */
[----:B------:R-:W0:Y:S03]  /*00b0*/  LDCU UR7, c[0x0][0x380] ;  /* 0x00007000ff0777ac */ /* 0x000e260008000800 */
[----:B------:R-:W1:Y:S08]  /*00c0*/  MUFU.RCP R0, R3 ;  /* 0x0000000300007308 */ /* 0x000e700000001000 */
[----:B------:R-:W2:Y:S01]  /*00d0*/  FCHK P0, R4, R3 ;  /* 0x0000000304007302 */ /* 0x000ea20000000000 */
[----:B-1----:R-:W-:-:S04]  /*00e0*/  FFMA R5, -R3, R0, 1 ;  /* 0x3f80000003057423 */ /* 0x002fc80000000100 */
[----:B------:R-:W-:-:S04]  /*00f0*/  FFMA R0, R0, R5, R0 ;  /* 0x0000000500007223 */ /* 0x000fc80000000000 */
[----:B------:R-:W-:-:S04]  /*0100*/  FFMA R5, R0, UR6, RZ ;  /* 0x0000000600057c23 */ /* 0x000fc800080000ff */
[----:B------:R-:W-:-:S04]  /*0110*/  FFMA R2, -R3, R5, UR6 ;  /* 0x0000000603027e23 */ /* 0x000fc80008000105 */
[----:B------:R-:W-:Y:S01]  /*0120*/  FFMA R2, R0, R2, R5 ;  /* 0x0000000200027223 */ /* 0x000fe20000000005 */
[----:B0-----:R-:W-:Y:S01]  /*0130*/  IMAD.U32 R0, RZ, RZ, UR7 ;  /* 0x00000007ff007e24 */ /* 0x001fe2000f8e00ff */
[----:B--2---:R-:W-:Y:S06]  /*0140*/  @!P0 BRA `(.L_x_0) ;  /* 0x00000000000c8947 */ /* 0x004fec0003800000 */
[----:B------:R-:W0:Y:S01]  /*0150*/  LDC R2, c[0x0][0x388] ;  /* 0x0000e200ff027b82 */ /* 0x000e220000000800 */
[----:B------:R-:W-:-:S07]  /*0160*/  MOV R8, 0x180 ;  /* 0x0000018000087802 */ /* 0x000fce0000000f00 */
[----:B0-----:R-:W-:Y:S05]  /*0170*/  CALL.REL.NOINC `($__internal_0_$__cuda_sm3x_div_rn_noftz_f32_slowpath) ;  /* 0x0000000000d87944 */ /* 0x001fea0003c00000 */
.L_x_0:
[----:B------:R-:W0:Y:S02]  /*0180*/  LDCU.64 UR4, c[0x0][0x380] ;  /* 0x00007000ff0477ac */ /* 0x000e240008000a00 */
[----:B0-----:R-:W-:-:S05]  /*0190*/  FADD R2, -R2, UR5 ;  /* 0x0000000502027e21 */ /* 0x001fca0008000100 */
[----:B------:R-:W-:-:S13]  /*01a0*/  FSETP.GE.AND P0, PT, R2, UR4, PT ;  /* 0x0000000402007c0b */ /* 0x000fda000bf06000 */
[----:B------:R-:W-:Y:S05]  /*01b0*/  @!P0 BRA `(.L_x_1) ;  /* 0x0000000000a08947 */ /* 0x000fea0003800000 */
[----:B------:R-:W0:Y:S01]  /*01c0*/  LDC R3, c[0x0][0x398] ;  /* 0x0000e600ff037b82 */ /* 0x000e220000000800 */
[----:B------:R-:W-:Y:S02]  /*01d0*/  UMOV UR4, 0x2f522bf1 ;  /* 0x2f522bf100047882 */ /* 0x000fe40000000000 */
[----:B------:R-:W-:Y:S02]  /*01e0*/  IMAD.U32 R4, RZ, RZ, UR4 ;  /* 0x00000004ff047e24 */ /* 0x000fe4000f8e00ff */
[----:B0-----:R-:W-:-:S04]  /*01f0*/  FADD R3, R3, 1.1278000163715230128e-35 ;  /* 0x056fdb4603037421 */ /* 0x001fc80000000000 */
[----:B------:R-:W0:Y:S08]  /*0200*/  MUFU.RCP R0, R3 ;  /* 0x0000000300007308 */ /* 0x000e300000001000 */
[----:B------:R-:W1:Y:S01]  /*0210*/  FCHK P0, R4, R3 ;  /* 0x0000000304007302 */ /* 0x000e620000000000 */
[----:B0-----:R-:W-:-:S04]  /*0220*/  FFMA R5, -R3, R0, 1 ;  /* 0x3f80000003057423 */ /* 0x001fc80000000100 */
[----:B------:R-:W-:-:S04]  /*0230*/  FFMA R0, R0, R5, R0 ;  /* 0x0000000500007223 */ /* 0x000fc80000000000 */
[----:B------:R-:W-:-:S04]  /*0240*/  FFMA R2, R0, 1.9114999860736503479e-10, RZ ;  /* 0x2f522bf100027823 */ /* 0x000fc800000000ff */
[----:B------:R-:W-:-:S04]  /*0250*/  FFMA R5, -R3, R2, 1.9114999860736503479e-10 ;  /* 0x2f522bf103057423 */ /* 0x000fc80000000102 */
[----:B------:R-:W-:Y:S01]  /*0260*/  FFMA R2, R0, R5, R2 ;  /* 0x0000000500027223 */ /* 0x000fe20000000002 */
[----:B-1----:R-:W-:Y:S06]  /*0270*/  @!P0 BRA `(.L_x_2) ;  /* 0x00000000000c8947 */ /* 0x002fec0003800000 */
[----:B------:R-:W-:Y:S01]  /*0280*/  IMAD.MOV.U32 R2, RZ, RZ, 0x2f522bf1 ;  /* 0x2f522bf1ff027424 */ /* 0x000fe200078e00ff */
[----:B------:R-:W-:-:S07]  /*0290*/  MOV R8, 0x2b0 ;  /* 0x000002b000087802 */ /* 0x000fce0000000f00 */
[----:B------:R-:W-:Y:S05]  /*02a0*/  CALL.REL.NOINC `($__internal_0_$__cuda_sm3x_div_rn_noftz_f32_slowpath) ;  /* 0x00000000008c7944 */ /* 0x000fea0003c00000 */
.L_x_2:
[----:B------:R-:W0:Y:S01]  /*02b0*/  LDC R8, c[0x0][0x3b0] ;  /* 0x0000ec00ff087b82 */ /* 0x000e220000000800 */
[----:B------:R-:W1:Y:S01]  /*02c0*/  LDCU UR5, c[0x0][0x380] ;  /* 0x00007000ff0577ac */ /* 0x000e620008000800 */
[----:B------:R-:W2:Y:S06]  /*02d0*/  LDCU UR4, c[0x0][0x39c] ;  /* 0x00007380ff0477ac */ /* 0x000eac0008000800 */
[----:B------:R-:W3:Y:S08]  /*02e0*/  LDC.64 R12, c[0x0][0x3a8] ;  /* 0x0000ea00ff0c7b82 */ /* 0x000ef00000000a00 */
[----:B------:R-:W2:Y:S01]  /*02f0*/  LDC.64 R10, c[0x0][0x3a0] ;  /* 0x0000e800ff0a7b82 */ /* 0x000ea20000000a00 */
[----:B-1----:R-:W-:Y:S01]  /*0300*/  FADD R2, R2, UR5 ;  /* 0x0000000502027e21 */ /* 0x002fe20008000000 */
[----:B0-----:R-:W-:-:S04]  /*0310*/  FADD R8, R8, 1.2187999888806799379e-36 ;  /* 0x03cf5e3a08087421 */ /* 0x001fc80000000000 */
[----:B------:R-:W0:Y:S08]  /*0320*/  MUFU.RCP R3, R8 ;  /* 0x0000000800037308 */ /* 0x000e300000001000 */
[----:B---3--:R-:W1:Y:S01]  /*0330*/  FCHK P0, R13, R8 ;  /* 0x000000080d007302 */ /* 0x008e620000000000 */
[----:B0-----:R-:W-:-:S04]  /*0340*/  FFMA R0, -R8, R3, 1 ;  /* 0x3f80000008007423 */ /* 0x001fc80000000103 */
[----:B------:R-:W-:Y:S01]  /*0350*/  FFMA R0, R3, R0, R3 ;  /* 0x0000000003007223 */ /* 0x000fe20000000003 */
[----:B--2---:R-:W-:-:S03]  /*0360*/  FADD R3, R10, UR4 ;  /* 0x000000040a037e21 */ /* 0x004fc60008000000 */
[----:B------:R-:W-:-:S04]  /*0370*/  FFMA R5, R0, R13, RZ ;  /* 0x0000000d00057223 */ /* 0x000fc800000000ff */
[----:B------:R-:W-:-:S04]  /*0380*/  FFMA R4, -R8, R5, R13 ;  /* 0x0000000508047223 */ /* 0x000fc8000000010d */
[----:B------:R-:W-:Y:S01]  /*0390*/  FFMA R5, R0, R4, R5 ;  /* 0x0000000400057223 */ /* 0x000fe20000000005 */
[----:B------:R-:W-:Y:S01]  /*03a0*/  FADD R0, R11, R12 ;  /* 0x0000000c0b007221 */ /* 0x000fe20000000000 */
[----:B------:R-:W-:Y:S01]  /*03b0*/  FADD R4, R2, R3 ;  /* 0x0000000302047221 */ /* 0x000fe20000000000 */
[----:B-1----:R-:W-:Y:S06]  /*03c0*/  @!P0 BRA `(.L_x_3) ;  /* 0x0000000000148947 */ /* 0x002fec0003800000 */
[----:B------:R-:W0:Y:S01]  /*03d0*/  LDC R2, c[0x0][0x3ac] ;  /* 0x0000eb00ff027b82 */ /* 0x000e220000000800 */
[----:B------:R-:W-:Y:S01]  /*03e0*/  IMAD.MOV.U32 R3, RZ, RZ, R8 ;  /* 0x000000ffff037224 */ /* 0x000fe200078e0008 */
[----:B------:R-:W-:-:S07]  /*03f0*/  MOV R8, 0x410 ;  /* 0x0000041000087802 */ /* 0x000fce0000000f00 */
[----:B0-----:R-:W-:Y:S05]  /*0400*/  CALL.REL.NOINC `($__internal_0_$__cuda_sm3x_div_rn_noftz_f32_slowpath) ;  /* 0x0000000000347944 */ /* 0x001fea0003c00000 */
[----:B------:R-:W-:-:S07]  /*0410*/  MOV R5, R2 ;  /* 0x0000000200057202 */ /* 0x000fce0000000f00 */
.L_x_3:
[----:B------:R-:W-:-:S04]  /*0420*/  FADD R5, R0, -R5 ;  /* 0x8000000500057221 */ /* 0x000fc80000000000 */
[----:B------:R-:W-:-:S07]  /*0430*/  FADD R0, R4, -R5 ;  /* 0x8000000504007221 */ /* 0x000fce0000000000 */
.L_x_1:
[----:B------:R-:W0:Y:S01]  /*0440*/  F2F.F64.F32 R2, R0 ;  /* 0x0000000000027310 */ /* 0x000e220000201800 */
[----:B------:R-:W-:Y:S01]  /*0450*/  MOV R8, 0x0 ;  /* 0x0000000000087802 */ /* 0x000fe20000000f00 */
[----:B------:R-:W1:Y:S05]  /*0460*/  LDCU.64 UR4, c[0x4][0x8] ;  /* 0x01000100ff0477ac */ /* 0x000e6a0008000a00 */
[----:B------:R-:W2:Y:S01]  /*0470*/  LDC.64 R8, c[0x4][R8] ;  /* 0x0100000008087b82 */ /* 0x000ea20000000a00 */
[----:B0-----:R0:W-:Y:S01]  /*0480*/  STL.64 [R1], R2 ;  /* 0x0000000201007387 */ /* 0x0011e20000100a00 */
[----:B-1----:R-:W-:Y:S02]  /*0490*/  IMAD.U32 R4, RZ, RZ, UR4 ;  /* 0x00000004ff047e24 */ /* 0x002fe4000f8e00ff */
[----:B------:R-:W-:-:S07]  /*04a0*/  IMAD.U32 R5, RZ, RZ, UR5 ;  /* 0x00000005ff057e24 */ /* 0x000fce000f8e00ff */
[----:B------:R-:W-:-:S07]  /*04b0*/  LEPC R20, `(.L_x_4) ;  /* 0x000000001014794e */ /* 0x000fce0000000000 */
[----:B0-2---:R-:W-:Y:S05]  /*04c0*/  CALL.ABS.NOINC R8 ;  /* 0x0000000008007343 */ /* 0x005fea0003c00000 */
.L_x_4:
[----:B------:R-:W-:Y:S05]  /*04d0*/  EXIT ;  /* 0x000000000000794d */ /* 0x000fea0003800000 */
        .weak           $__internal_0_$__cuda_sm3x_div_rn_noftz_f32_slowpath
        .type           $__internal_0_$__cuda_sm3x_div_rn_noftz_f32_slowpath,@function
        .size           $__internal_0_$__cuda_sm3x_div_rn_noftz_f32_slowpath,(.L_x_14 - $__internal_0_$__cuda_sm3x_div_rn_noftz_f32_slowpath)
$__internal_0_$__cuda_sm3x_div_rn_noftz_f32_slowpath:
[----:B------:R-:W-:Y:S02]  /*04e0*/  SHF.R.U32.HI R9, RZ, 0x17, R3 ;  /* 0x00000017ff097819 */ /* 0x000fe40000011603 */
[----:B------:R-:W-:Y:S02]  /*04f0*/  SHF.R.U32.HI R5, RZ, 0x17, R2 ;  /* 0x00000017ff057819 */ /* 0x000fe40000011602 */
[----:B------:R-:W-:Y:S02]  /*0500*/  LOP3.LUT R14, R9, 0xff, RZ, 0xc0, !PT ;  /* 0x000000ff090e7812 */ /* 0x000fe400078ec0ff */
[----:B------:R-:W-:-:S03]  /*0510*/  LOP3.LUT R12, R5, 0xff, RZ, 0xc0, !PT ;  /* 0x000000ff050c7812 */ /* 0x000fc600078ec0ff */
[----:B------:R-:W-:Y:S01]  /*0520*/  VIADD R10, R14, 0xffffffff ;  /* 0xffffffff0e0a7836 */ /* 0x000fe20000000000 */
[----:B------:R-:W-:-:S04]  /*0530*/  IADD3 R9, PT, PT, R12, -0x1, RZ ;  /* 0xffffffff0c097810 */ /* 0x000fc80007ffe0ff */
[----:B------:R-:W-:-:S04]  /*0540*/  ISETP.GT.U32.AND P0, PT, R10, 0xfd, PT ;  /* 0x000000fd0a00780c */ /* 0x000fc80003f04070 */
[----:B------:R-:W-:-:S13]  /*0550*/  ISETP.GT.U32.OR P0, PT, R9, 0xfd, P0 ;  /* 0x000000fd0900780c */ /* 0x000fda0000704470 */
[----:B------:R-:W-:Y:S01]  /*0560*/  @!P0 IMAD.MOV.U32 R5, RZ, RZ, RZ ;  /* 0x000000ffff058224 */ /* 0x000fe200078e00ff */
[----:B------:R-:W-:Y:S06]  /*0570*/  @!P0 BRA `(.L_x_5) ;  /* 0x00000000005c8947 */ /* 0x000fec0003800000 */
[----:B------:R-:W-:Y:S02]  /*0580*/  FSETP.GTU.FTZ.AND P0, PT, |R2|, +INF , PT ;  /* 0x7f8000000200780b */ /* 0x000fe40003f1c200 */
[----:B------:R-:W-:-:S04]  /*0590*/  FSETP.GTU.FTZ.AND P1, PT, |R3|, +INF , PT ;  /* 0x7f8000000300780b */ /* 0x000fc80003f3c200 */
[----:B------:R-:W-:-:S13]  /*05a0*/  PLOP3.LUT P0, PT, P0, P1, PT, 0xf8, 0x8f ;  /* 0x00000000008f781c */ /* 0x000fda0000703f70 */
[----:B------:R-:W-:Y:S05]  /*05b0*/  @P0 BRA `(.L_x_6) ;  /* 0x0000000400440947 */ /* 0x000fea0003800000 */
[----:B------:R-:W-:-:S13]  /*05c0*/  LOP3.LUT P0, RZ, R3, 0x7fffffff, R2, 0xc8, !PT ;  /* 0x7fffffff03ff7812 */ /* 0x000fda000780c802 */
[----:B------:R-:W-:Y:S05]  /*05d0*/  @!P0 BRA `(.L_x_7) ;  /* 0x0000000400348947 */ /* 0x000fea0003800000 */
[C---:B------:R-:W-:Y:S02]  /*05e0*/  FSETP.NEU.FTZ.AND P2, PT, |R2|.reuse, +INF , PT ;  /* 0x7f8000000200780b */ /* 0x040fe40003f5d200 */
[----:B------:R-:W-:Y:S02]  /*05f0*/  FSETP.NEU.FTZ.AND P1, PT, |R3|, +INF , PT ;  /* 0x7f8000000300780b */ /* 0x000fe40003f3d200 */
[----:B------:R-:W-:-:S11]  /*0600*/  FSETP.NEU.FTZ.AND P0, PT, |R2|, +INF , PT ;  /* 0x7f8000000200780b */ /* 0x000fd60003f1d200 */
[----:B------:R-:W-:Y:S05]  /*0610*/  @!P1 BRA !P2, `(.L_x_7) ;  /* 0x0000000400249947 */ /* 0x000fea0005000000 */
[----:B------:R-:W-:-:S04]  /*0620*/  LOP3.LUT P2, RZ, R2, 0x7fffffff, RZ, 0xc0, !PT ;  /* 0x7fffffff02ff7812 */ /* 0x000fc8000784c0ff */
[----:B------:R-:W-:-:S13]  /*0630*/  PLOP3.LUT P1, PT, P1, P2, PT, 0x2f, 0xf2 ;  /* 0x0000000000f2781c */ /* 0x000fda0000f24577 */
[----:B------:R-:W-:Y:S05]  /*0640*/  @P1 BRA `(.L_x_8) ;  /* 0x0000000400101947 */ /* 0x000fea0003800000 */
[----:B------:R-:W-:-:S04]  /*0650*/  LOP3.LUT P1, RZ, R3, 0x7fffffff, RZ, 0xc0, !PT ;  /* 0x7fffffff03ff7812 */ /* 0x000fc8000782c0ff */
[----:B------:R-:W-:-:S13]  /*0660*/  PLOP3.LUT P0, PT, P0, P1, PT, 0x2f, 0xf2 ;  /* 0x0000000000f2781c */ /* 0x000fda0000702577 */
[----:B------:R-:W-:Y:S05]  /*0670*/  @P0 BRA `(.L_x_9) ;  /* 0x0000000000f80947 */ /* 0x000fea0003800000 */
[----:B------:R-:W-:Y:S02]  /*0680*/  ISETP.GE.AND P0, PT, R9, RZ, PT ;  /* 0x000000ff0900720c */ /* 0x000fe40003f06270 */
[----:B------:R-:W-:-:S11]  /*0690*/  ISETP.GE.AND P1, PT, R10, RZ, PT ;  /* 0x000000ff0a00720c */ /* 0x000fd60003f26270 */
[----:B------:R-:W-:Y:S02]  /*06a0*/  @P0 IMAD.MOV.U32 R5, RZ, RZ, RZ ;  /* 0x000000ffff050224 */ /* 0x000fe400078e00ff */
[----:B------:R-:W-:Y:S01]  /*06b0*/  @!P0 FFMA R2, R2, 1.84467440737095516160e+19, RZ ;  /* 0x5f80000002028823 */ /* 0x000fe200000000ff */
[----:B------:R-:W-:Y:S02]  /*06c0*/  @!P0 IMAD.MOV.U32 R5, RZ, RZ, -0x40 ;  /* 0xffffffc0ff058424 */ /* 0x000fe400078e00ff */
[----:B------:R-:W-:-:S03]  /*06d0*/  @!P1 FFMA R3, R3, 1.84467440737095516160e+19, RZ ;  /* 0x5f80000003039823 */ /* 0x000fc600000000ff */
[----:B------:R-:W-:-:S07]  /*06e0*/  @!P1 IADD3 R5, PT, PT, R5, 0x40, RZ ;  /* 0x0000004005059810 */ /* 0x000fce0007ffe0ff */
.L_x_5:
[----:B------:R-:W-:-:S05]  /*06f0*/  LEA R10, R14, 0xc0800000, 0x17 ;  /* 0xc08000000e0a7811 */ /* 0x000fca00078eb8ff */
[----:B------:R-:W-:Y:S02]  /*0700*/  IMAD.IADD R10, R3, 0x1, -R10 ;  /* 0x00000001030a7824 */ /* 0x000fe400078e0a0a */
[----:B------:R-:W-:Y:S02]  /*0710*/  VIADD R3, R12, 0xffffff81 ;  /* 0xffffff810c037836 */ /* 0x000fe40000000000 */
[----:B------:R0:W1:Y:S01]  /*0720*/  MUFU.RCP R9, R10 ;  /* 0x0000000a00097308 */ /* 0x0000620000001000 */
[----:B------:R-:W-:Y:S01]  /*0730*/  FADD.FTZ R11, -R10, -RZ ;  /* 0x800000ff0a0b7221 */ /* 0x000fe20000010100 */
[C---:B------:R-:W-:Y:S01]  /*0740*/  IMAD R2, R3.reuse, -0x800000, R2 ;  /* 0xff80000003027824 */ /* 0x040fe200078e0202 */
[----:B0-----:R-:W-:-:S04]  /*0750*/  IADD3 R10, PT, PT, R3, 0x7f, -R14 ;  /* 0x0000007f030a7810 */ /* 0x001fc80007ffe80e */
[----:B------:R-:W-:Y:S01]  /*0760*/  IADD3 R10, PT, PT, R10, R5, RZ ;  /* 0x000000050a0a7210 */ /* 0x000fe20007ffe0ff */
[----:B-1----:R-:W-:-:S04]  /*0770*/  FFMA R12, R9, R11, 1 ;  /* 0x3f800000090c7423 */ /* 0x002fc8000000000b */
[----:B------:R-:W-:-:S04]  /*0780*/  FFMA R16, R9, R12, R9 ;  /* 0x0000000c09107223 */ /* 0x000fc80000000009 */
[----:B------:R-:W-:-:S04]  /*0790*/  FFMA R9, R2, R16, RZ ;  /* 0x0000001002097223 */ /* 0x000fc800000000ff */
[----:B------:R-:W-:-:S04]  /*07a0*/  FFMA R12, R11, R9, R2 ;  /* 0x000000090b0c7223 */ /* 0x000fc80000000002 */
[----:B------:R-:W-:-:S04]  /*07b0*/  FFMA R9, R16, R12, R9 ;  /* 0x0000000c10097223 */ /* 0x000fc80000000009 */
[----:B------:R-:W-:-:S04]  /*07c0*/  FFMA R12, R11, R9, R2 ;  /* 0x000000090b0c7223 */ /* 0x000fc80000000002 */
[----:B------:R-:W-:-:S05]  /*07d0*/  FFMA R2, R16, R12, R9 ;  /* 0x0000000c10027223 */ /* 0x000fca0000000009 */
[----:B------:R-:W-:-:S04]  /*07e0*/  SHF.R.U32.HI R3, RZ, 0x17, R2 ;  /* 0x00000017ff037819 */ /* 0x000fc80000011602 */
[----:B------:R-:W-:-:S05]  /*07f0*/  LOP3.LUT R3, R3, 0xff, RZ, 0xc0, !PT ;  /* 0x000000ff03037812 */ /* 0x000fca00078ec0ff */
[----:B------:R-:W-:-:S04]  /*0800*/  IMAD.IADD R11, R3, 0x1, R10 ;  /* 0x00000001030b7824 */ /* 0x000fc800078e020a */
[----:B------:R-:W-:-:S05]  /*0810*/  VIADD R3, R11, 0xffffffff ;  /* 0xffffffff0b037836 */ /* 0x000fca0000000000 */
[----:B------:R-:W-:-:S13]  /*0820*/  ISETP.GE.U32.AND P0, PT, R3, 0xfe, PT ;  /* 0x000000fe0300780c */ /* 0x000fda0003f06070 */
[----:B------:R-:W-:Y:S05]  /*0830*/  @!P0 BRA `(.L_x_10) ;  /* 0x0000000000808947 */ /* 0x000fea0003800000 */
[----:B------:R-:W-:-:S13]  /*0840*/  ISETP.GT.AND P0, PT, R11, 0xfe, PT ;  /* 0x000000fe0b00780c */ /* 0x000fda0003f04270 */
[----:B------:R-:W-:Y:S05]  /*0850*/  @P0 BRA `(.L_x_11) ;  /* 0x00000000006c0947 */ /* 0x000fea0003800000 */
[----:B------:R-:W-:-:S13]  /*0860*/  ISETP.GE.AND P0, PT, R11, 0x1, PT ;  /* 0x000000010b00780c */ /* 0x000fda0003f06270 */
[----:B------:R-:W-:Y:S05]  /*0870*/  @P0 BRA `(.L_x_12) ;  /* 0x0000000000980947 */ /* 0x000fea0003800000 */
[----:B------:R-:W-:Y:S02]  /*0880*/  ISETP.GE.AND P0, PT, R11, -0x18, PT ;  /* 0xffffffe80b00780c */ /* 0x000fe40003f06270 */
[----:B------:R-:W-:-:S11]  /*0890*/  LOP3.LUT R2, R2, 0x80000000, RZ, 0xc0, !PT ;  /* 0x8000000002027812 */ /* 0x000fd600078ec0ff */
[----:B------:R-:W-:Y:S05]  /*08a0*/  @!P0 BRA `(.L_x_12) ;  /* 0x00000000008c8947 */ /* 0x000fea0003800000 */
[CCC-:B------:R-:W-:Y:S01]  /*08b0*/  FFMA.RZ R3, R16.reuse, R12.reuse, R9.reuse ;  /* 0x0000000c10037223 */ /* 0x1c0fe2000000c009 */
[CCC-:B------:R-:W-:Y:S01]  /*08c0*/  FFMA.RM R10, R16.reuse, R12.reuse, R9.reuse ;  /* 0x0000000c100a7223 */ /* 0x1c0fe20000004009 */
[C---:B------:R-:W-:Y:S02]  /*08d0*/  ISETP.NE.AND P2, PT, R11.reuse, RZ, PT ;  /* 0x000000ff0b00720c */ /* 0x040fe40003f45270 */
[----:B------:R-:W-:Y:S02]  /*08e0*/  ISETP.NE.AND P1, PT, R11, RZ, PT ;  /* 0x000000ff0b00720c */ /* 0x000fe40003f25270 */
[----:B------:R-:W-:Y:S01]  /*08f0*/  LOP3.LUT R5, R3, 0x7fffff, RZ, 0xc0, !PT ;  /* 0x007fffff03057812 */ /* 0x000fe200078ec0ff */
[----:B------:R-:W-:Y:S01]  /*0900*/  FFMA.RP R3, R16, R12, R9 ;  /* 0x0000000c10037223 */ /* 0x000fe20000008009 */
[----:B------:R-:W-:Y:S01]  /*0910*/  IADD3 R12, PT, PT, R11, 0x20, RZ ;  /* 0x000000200b0c7810 */ /* 0x000fe20007ffe0ff */
[----:B------:R-:W-:Y:S01]  /*0920*/  IMAD.MOV R9, RZ, RZ, -R11 ;  /* 0x000000ffff097224 */ /* 0x000fe200078e0a0b */
[----:B------:R-:W-:-:S02]  /*0930*/  LOP3.LUT R5, R5, 0x800000, RZ, 0xfc, !PT ;  /* 0x0080000005057812 */ /* 0x000fc400078efcff */
[----:B------:R-:W-:Y:S02]  /*0940*/  FSETP.NEU.FTZ.AND P0, PT, R3, R10, PT ;  /* 0x0000000a0300720b */ /* 0x000fe40003f1d000 */
[----:B------:R-:W-:Y:S02]  /*0950*/  SHF.L.U32 R12, R5, R12, RZ ;  /* 0x0000000c050c7219 */ /* 0x000fe400000006ff */
[----:B------:R-:W-:Y:S02]  /*0960*/  SEL R10, R9, RZ, P2 ;  /* 0x000000ff090a7207 */ /* 0x000fe40001000000 */
[----:B------:R-:W-:Y:S02]  /*0970*/  ISETP.NE.AND P1, PT, R12, RZ, P1 ;  /* 0x000000ff0c00720c */ /* 0x000fe40000f25270 */
[----:B------:R-:W-:Y:S02]  /*0980*/  SHF.R.U32.HI R10, RZ, R10, R5 ;  /* 0x0000000aff0a7219 */ /* 0x000fe40000011605 */
[----:B------:R-:W-:-:S02]  /*0990*/  PLOP3.LUT P0, PT, P0, P1, PT, 0xf8, 0x8f ;  /* 0x00000000008f781c */ /* 0x000fc40000703f70 */
[----:B------:R-:W-:Y:S02]  /*09a0*/  SHF.R.U32.HI R12, RZ, 0x1, R10 ;  /* 0x00000001ff0c7819 */ /* 0x000fe4000001160a */
[----:B------:R-:W-:-:S04]  /*09b0*/  SEL R3, RZ, 0x1, !P0 ;  /* 0x00000001ff037807 */ /* 0x000fc80004000000 */
[----:B------:R-:W-:-:S04]  /*09c0*/  LOP3.LUT R3, R3, 0x1, R12, 0xf8, !PT ;  /* 0x0000000103037812 */ /* 0x000fc800078ef80c */
[----:B------:R-:W-:-:S05]  /*09d0*/  LOP3.LUT R3, R3, R10, RZ, 0xc0, !PT ;  /* 0x0000000a03037212 */ /* 0x000fca00078ec0ff */
[----:B------:R-:W-:-:S05]  /*09e0*/  IMAD.IADD R3, R12, 0x1, R3 ;  /* 0x000000010c037824 */ /* 0x000fca00078e0203 */
[----:B------:R-:W-:Y:S01]  /*09f0*/  LOP3.LUT R2, R3, R2, RZ, 0xfc, !PT ;  /* 0x0000000203027212 */ /* 0x000fe200078efcff */
[----:B------:R-:W-:Y:S06]  /*0a00*/  BRA `(.L_x_12) ;  /* 0x0000000000347947 */ /* 0x000fec0003800000 */
.L_x_11:
[----:B------:R-:W-:-:S04]  /*0a10*/  LOP3.LUT R2, R2, 0x80000000, RZ, 0xc0, !PT ;  /* 0x8000000002027812 */ /* 0x000fc800078ec0ff */
[----:B------:R-:W-:Y:S01]  /*0a20*/  LOP3.LUT R2, R2, 0x7f800000, RZ, 0xfc, !PT ;  /* 0x7f80000002027812 */ /* 0x000fe200078efcff */
[----:B------:R-:W-:Y:S06]  /*0a30*/  BRA `(.L_x_12) ;  /* 0x0000000000287947 */ /* 0x000fec0003800000 */
.L_x_10:
[----:B------:R-:W-:Y:S01]  /*0a40*/  LEA R2, R10, R2, 0x17 ;  /* 0x000000020a027211 */ /* 0x000fe200078eb8ff */
[----:B------:R-:W-:Y:S06]  /*0a50*/  BRA `(.L_x_12) ;  /* 0x0000000000207947 */ /* 0x000fec0003800000 */
.L_x_9:
[----:B------:R-:W-:-:S04]  /*0a60*/  LOP3.LUT R2, R3, 0x80000000, R2, 0x48, !PT ;  /* 0x8000000003027812 */ /* 0x000fc800078e4802 */
[----:B------:R-:W-:Y:S01]  /*0a70*/  LOP3.LUT R2, R2, 0x7f800000, RZ, 0xfc, !PT ;  /* 0x7f80000002027812 */ /* 0x000fe200078efcff */
[----:B------:R-:W-:Y:S06]  /*0a80*/  BRA `(.L_x_12) ;  /* 0x0000000000147947 */ /* 0x000fec0003800000 */
.L_x_8:
[----:B------:R-:W-:Y:S01]  /*0a90*/  LOP3.LUT R2, R3, 0x80000000, R2, 0x48, !PT ;  /* 0x8000000003027812 */ /* 0x000fe200078e4802 */
[----:B------:R-:W-:Y:S06]  /*0aa0*/  BRA `(.L_x_12) ;  /* 0x00000000000c7947 */ /* 0x000fec0003800000 */
.L_x_7:
[----:B------:R-:W0:Y:S01]  /*0ab0*/  MUFU.RSQ R2, -QNAN ;  /* 0xffc0000000027908 */ /* 0x000e220000001400 */
[----:B------:R-:W-:Y:S05]  /*0ac0*/  BRA `(.L_x_12) ;  /* 0x0000000000047947 */ /* 0x000fea0003800000 */
.L_x_6:
[----:B------:R-:W-:-:S07]  /*0ad0*/  FADD.FTZ R2, R2, R3 ;  /* 0x0000000302027221 */ /* 0x000fce0000010000 */
.L_x_12:
[----:B------:R-:W-:-:S04]  /*0ae0*/  IMAD.MOV.U32 R9, RZ, RZ, 0x0 ;  /* 0x00000000ff097424 */ /* 0x000fc800078e00ff */
[----:B0-----:R-:W-:Y:S05]  /*0af0*/  RET.REL.NODEC R8 `(_Z7computefffffffffffff) ;  /* 0xfffffff408407950 */ /* 0x001fea0003c3ffff */
.L_x_13:
[----:B------:R-:W-:-:S00]  /*0b00*/  BRA `(.L_x_13) ;  /* 0xfffffffc00fc7947 */ /* 0x000fc0000383ffff */
[----:B------:R-:W-:-:S00]  /*0b10*/  NOP ;  /* 0x0000000000007918 */ /* 0x000fc00000000000 */
        /* <DEDUP_REMOVED lines=14> */
.L_x_14:


//--------------------- .nv.global.init           --------------------------
	.section	.nv.global.init,"aw",@progbits
.nv.global.init:
	.type		$str,@object
	.size		$str,(.L_0 - $str)
$str:
        /*0000*/ 	.byte	0x25, 0x2e, 0x31, 0x37, 0x67, 0x0a, 0x00
.L_0:


//--------------------- .nv.shared.reserved.0     --------------------------
	.section	.nv.shared.reserved.0,"aw",@nobits
	.weak		__nv_reservedSMEM_offset_0_alias
	.size		__nv_reservedSMEM_offset_0_alias, 0, 64
	.other		__nv_reservedSMEM_offset_0_alias,@"STO_CUDA_RESERVED_SHARED STV_DEFAULT"
__nv_reservedSMEM_offset_0_alias:
	.zero		0
	.zero		64


//--------------------- .nv.constant0._Z7computefffffffffffff --------------------------
	.section	.nv.constant0._Z7computefffffffffffff,"a",@progbits
	.sectionflags	@""
	.align	4
.nv.constant0._Z7computefffffffffffff:
	.zero		948


//--------------------- SYMBOLS --------------------------

	.type		.nv.reservedSmem.offset0,@object
	.size		.nv.reservedSmem.offset0,0x4
	.type		vprintf,@function
